	.headerflags	@"EF_CUDA_TEXMODE_UNIFIED EF_CUDA_64BIT_ADDRESS EF_CUDA_ACCELERATORS EF_CUDA_SM90 EF_CUDA_VIRTUAL_SM(EF_CUDA_SM90)"
	.elftype	@"ET_EXEC"


//--------------------- .nv.info                  --------------------------
	.section	.nv.info,"",@"SHT_CUDA_INFO"
	.align	4


	//----- nvinfo : EIATTR_REGCOUNT
	.align		4
        /*0000*/ 	.byte	0x04, 0x2f
        /*0002*/ 	.short	(.L_1 - .L_0)
	.align		4
.L_0:
        /*0004*/ 	.word	index@(triton_poi_fused_convolution_leaky_relu_2)
        /*0008*/ 	.word	0x0000000e


	//----- nvinfo : EIATTR_MIN_STACK_SIZE
	.align		4
.L_1:
        /*000c*/ 	.byte	0x04, 0x12
        /*000e*/ 	.short	(.L_3 - .L_2)
	.align		4
.L_2:
        /*0010*/ 	.word	index@(triton_poi_fused_convolution_leaky_relu_2)
        /*0014*/ 	.word	0x00000000


	//----- nvinfo : EIATTR_FRAME_SIZE
	.align		4
.L_3:
        /*0018*/ 	.byte	0x04, 0x11
        /*001a*/ 	.short	(.L_5 - .L_4)
	.align		4
.L_4:
        /*001c*/ 	.word	index@(triton_poi_fused_convolution_leaky_relu_2)
        /*0020*/ 	.word	0x00000000


	//----- nvinfo : EIATTR_MIN_STACK_SIZE
	.align		4
.L_5:
        /*0024*/ 	.byte	0x04, 0x12
        /*0026*/ 	.short	(.L_7 - .L_6)
	.align		4
.L_6:
        /*0028*/ 	.word	index@(triton_poi_fused_convolution_leaky_relu_2)
        /*002c*/ 	.word	0x00000000
.L_7:


//--------------------- .nv.info.triton_poi_fused_convolution_leaky_relu_2 --------------------------
	.section	.nv.info.triton_poi_fused_convolution_leaky_relu_2,"",@"SHT_CUDA_INFO"
	.sectionflags	@""
	.align	4


	//----- nvinfo : EIATTR_CUDA_API_VERSION
	.align		4
        /*0000*/ 	.byte	0x04, 0x37
        /*0002*/ 	.short	(.L_9 - .L_8)
.L_8:
        /*0004*/ 	.word	0x0000007c


	//----- nvinfo : EIATTR_KPARAM_INFO
	.align		4
.L_9:
        /*0008*/ 	.byte	0x04, 0x17
        /*000a*/ 	.short	(.L_11 - .L_10)
.L_10:
        /*000c*/ 	.word	0x00000000
        /*0010*/ 	.short	0x0003
        /*0012*/ 	.short	0x0018
        /*0014*/ 	.byte	0x00, 0xf0, 0x11, 0x00


	//----- nvinfo : EIATTR_KPARAM_INFO
	.align		4
.L_11:
        /*0018*/ 	.byte	0x04, 0x17
        /*001a*/ 	.short	(.L_13 - .L_12)
.L_12:
        /*001c*/ 	.word	0x00000000
        /*0020*/ 	.short	0x0002
        /*0022*/ 	.short	0x0010
        /*0024*/ 	.byte	0x00, 0xf4, 0x21, 0x00


	//----- nvinfo : EIATTR_KPARAM_INFO
	.align		4
.L_13:
        /*0028*/ 	.byte	0x04, 0x17
        /*002a*/ 	.short	(.L_15 - .L_14)
.L_14:
        /*002c*/ 	.word	0x00000000
        /*0030*/ 	.short	0x0001
        /*0032*/ 	.short	0x0008
        /*0034*/ 	.byte	0x00, 0xf4, 0x21, 0x00


	//----- nvinfo : EIATTR_KPARAM_INFO
	.align		4
.L_15:
        /*0038*/ 	.byte	0x04, 0x17
        /*003a*/ 	.short	(.L_17 - .L_16)
.L_16:
        /*003c*/ 	.word	0x00000000
        /*0040*/ 	.short	0x0000
        /*0042*/ 	.short	0x0000
        /*0044*/ 	.byte	0x00, 0xf4, 0x21, 0x00


	//----- nvinfo : EIATTR_SPARSE_MMA_MASK
	.align		4
.L_17:
        /*0048*/ 	.byte	0x03, 0x50
        /*004a*/ 	.short	0x0000


	//----- nvinfo : EIATTR_MAXREG_COUNT
	.align		4
        /*004c*/ 	.byte	0x03, 0x1b
        /*004e*/ 	.short	0x00ff


	//----- nvinfo : EIATTR_EXIT_INSTR_OFFSETS
	.align		4
        /*0050*/ 	.byte	0x04, 0x1c
        /*0052*/ 	.short	(.L_19 - .L_18)


	//   ....[0]....
.L_18:
        /*0054*/ 	.word	0x000001e0


	//   ....[1]....
        /*0058*/ 	.word	0x00000200


	//----- nvinfo : EIATTR_REQNTID
	.align		4
.L_19:
        /*005c*/ 	.byte	0x04, 0x10
        /*005e*/ 	.short	(.L_21 - .L_20)
.L_20:
        /*0060*/ 	.word	0x00000080
        /*0064*/ 	.word	0x00000001
        /*0068*/ 	.word	0x00000001


	//----- nvinfo : EIATTR_CBANK_PARAM_SIZE
	.align		4
.L_21:
        /*006c*/ 	.byte	0x03, 0x19
        /*006e*/ 	.short	0x001c


	//----- nvinfo : EIATTR_PARAM_CBANK
	.align		4
        /*0070*/ 	.byte	0x04, 0x0a
        /*0072*/ 	.short	(.L_23 - .L_22)
	.align		4
.L_22:
        /*0074*/ 	.word	index@(.nv.constant0.triton_poi_fused_convolution_leaky_relu_2)
        /*0078*/ 	.short	0x0210
        /*007a*/ 	.short	0x001c


	//----- nvinfo : EIATTR_SW_WAR
	.align		4
.L_23:
        /*007c*/ 	.byte	0x04, 0x36
        /*007e*/ 	.short	(.L_25 - .L_24)
.L_24:
        /*0080*/ 	.word	0x00000008
.L_25:


//--------------------- .nv.callgraph             --------------------------
	.section	.nv.callgraph,"",@"SHT_CUDA_CALLGRAPH"
	.align	4
	.sectionentsize	8
	.align		4
        /*0000*/ 	.word	0x00000000
	.align		4
        /*0004*/ 	.word	0xffffffff
	.align		4
        /*0008*/ 	.word	0x00000000
	.align		4
        /*000c*/ 	.word	0xfffffffe
	.align		4
        /*0010*/ 	.word	0x00000000
	.align		4
        /*0014*/ 	.word	0xfffffffd
	.align		4
        /*0018*/ 	.word	0x00000000
	.align		4
        /*001c*/ 	.word	0xfffffffc


//--------------------- .text.triton_poi_fused_convolution_leaky_relu_2 --------------------------
	.section	.text.triton_poi_fused_convolution_leaky_relu_2,"ax",@progbits
	.align	128
        .global         triton_poi_fused_convolution_leaky_relu_2
        .type           triton_poi_fused_convolution_leaky_relu_2,@function
        .size           triton_poi_fused_convolution_leaky_relu_2,(.L_x_1 - triton_poi_fused_convolution_leaky_relu_2)
        .other          triton_poi_fused_convolution_leaky_relu_2,@"STO_CUDA_ENTRY STV_DEFAULT"
triton_poi_fused_convolution_leaky_relu_2:
.text.triton_poi_fused_convolution_leaky_relu_2:
[----:B------:R-:W0:Y:S02]  /*0000*/  LDC R1, c[0x0][0x28] ;  /* 0x00000a00ff017b82 */ /* 0x000e240000000800 */
[----:B------:R-:W1:Y:S01]  /*0010*/  S2R R0, SR_TID.X ;  /* 0x0000000000007919 */ /* 0x000e620000002100 */
[----:B------:R-:W2:Y:S01]  /*0020*/  LDC.64 R4, c[0x0][0x218] ;  /* 0x00008600ff047b82 */ /* 0x000ea20000000a00 */
[----:B------:R-:W-:Y:S01]  /*0030*/  ULDC.64 UR4, c[0x0][0x208] ;  /* 0x0000820000047ab9 */ /* 0x000fe20000000a00 */
[----:B------:R-:W-:Y:S01]  /*0040*/  ULDC.64 UR6, c[0x0][0x220] ;  /* 0x0000880000067ab9 */ /* 0x000fe20000000a00 */
[----:B------:R-:W3:Y:S01]  /*0050*/  S2R R7, SR_CTAID.X ;  /* 0x0000000000077919 */ /* 0x000ee20000002500 */
[----:B-1----:R-:W-:Y:S02]  /*0060*/  LOP3.LUT R0, R0, 0x7f, RZ, 0xc0, !PT ;  /* 0x0000007f00007812 */ /* 0x002fe400078ec0ff */
[----:B---3--:R-:W-:-:S03]  /*0070*/  SHF.R.S32.HI R2, RZ, 0x18, R7 ;  /* 0x00000018ff027819 */ /* 0x008fc60000011407 */
[----:B------:R-:W-:Y:S01]  /*0080*/  IMAD R7, R7, 0x80, R0 ;  /* 0x0000008007077824 */ /* 0x000fe200078e0200 */
[----:B------:R-:W-:Y:S02]  /*0090*/  SGXT R0, R2, 0x1 ;  /* 0x000000010200781a */ /* 0x000fe40000000200 */
[----:B------:R-:W1:Y:S02]  /*00a0*/  LDC.64 R2, c[0x0][0x210] ;  /* 0x00008400ff027b82 */ /* 0x000e640000000a00 */
[----:B------:R-:W-:Y:S02]  /*00b0*/  ISETP.GE.AND P1, PT, R7, 0x800, PT ;  /* 0x000008000700780c */ /* 0x000fe40003f26270 */
[----:B------:R-:W-:-:S04]  /*00c0*/  LEA.HI R0, R0, R7, RZ, 0x4 ;  /* 0x0000000700007211 */ /* 0x000fc800078f20ff */
[----:B------:R-:W-:-:S04]  /*00d0*/  SHF.R.S32.HI R0, RZ, 0x4, R0 ;  /* 0x00000004ff007819 */ /* 0x000fc80000011400 */
[----:B------:R-:W-:-:S04]  /*00e0*/  LEA.HI R6, R0, R0, RZ, 0x5 ;  /* 0x0000000000067211 */ /* 0x000fc800078f28ff */
[----:B------:R-:W-:-:S05]  /*00f0*/  LOP3.LUT R9, R6, 0xffffffe0, RZ, 0xc0, !PT ;  /* 0xffffffe006097812 */ /* 0x000fca00078ec0ff */
[----:B------:R-:W-:Y:S02]  /*0100*/  IMAD.IADD R9, R0, 0x1, -R9 ;  /* 0x0000000100097824 */ /* 0x000fe400078e0a09 */
[----:B------:R-:W-:Y:S02]  /*0110*/  IMAD.MOV.U32 R0, RZ, RZ, RZ ;  /* 0x000000ffff007224 */ /* 0x000fe400078e00ff */
[----:B--2---:R-:W-:-:S04]  /*0120*/  IMAD.WIDE R4, R9, 0x4, R4 ;  /* 0x0000000409047825 */ /* 0x004fc800078e0204 */
[----:B------:R-:W-:Y:S02]  /*0130*/  IMAD.MOV.U32 R9, RZ, RZ, RZ ;  /* 0x000000ffff097224 */ /* 0x000fe400078e00ff */
[----:B-1----:R-:W-:-:S04]  /*0140*/  IMAD.WIDE R2, R7, 0x4, R2 ;  /* 0x0000000407027825 */ /* 0x002fc800078e0202 */
[----:B------:R-:W2:Y:S04]  /*0150*/  @!P1 LDG.E.EL R9, desc[UR4][R4.64] ;  /* 0x0000000404099981 */ /* 0x000ea8000c2e1900 */
[----:B------:R-:W2:Y:S01]  /*0160*/  @!P1 LDG.E R0, desc[UR4][R2.64] ;  /* 0x0000000402009981 */ /* 0x000ea2000c1e1900 */
[----:B------:R-:W-:-:S04]  /*0170*/  IADD3 R6, P2, R7, UR6, RZ ;  /* 0x0000000607067c10 */ /* 0x000fc8000ff5e0ff */
[----:B------:R-:W-:Y:S02]  /*0180*/  LEA.HI.X.SX32 R7, R7, UR7, 0x1, P2 ;  /* 0x0000000707077c11 */ /* 0x000fe400090f0eff */
[----:B--2---:R-:W-:-:S04]  /*0190*/  FSETP.GT.AND P0, PT, R0, -R9, PT ;  /* 0x800000090000720b */ /* 0x004fc80003f04000 */
[----:B------:R-:W-:Y:S01]  /*01a0*/  SEL R11, RZ, 0x1, !P0 ;  /* 0x00000001ff0b7807 */ /* 0x000fe20004000000 */
[----:B------:R-:W-:-:S04]  /*01b0*/  FADD R9, R9, R0 ;  /* 0x0000000009097221 */ /* 0x000fc80000000000 */
[----:B------:R1:W-:Y:S04]  /*01c0*/  @!P1 STG.E.U8 desc[UR4][R6.64], R11 ;  /* 0x0000000b06009986 */ /* 0x0003e8000c101104 */
[----:B------:R-:W-:Y:S01]  /*01d0*/  @!P0 FMUL R9, R9, 0.10000000149011611938 ;  /* 0x3dcccccd09098820 */ /* 0x000fe20000400000 */
[----:B------:R-:W-:Y:S06]  /*01e0*/  @P1 EXIT ;  /* 0x000000000000194d */ /* 0x000fec0003800000 */
[----:B------:R-:W-:Y:S01]  /*01f0*/  STG.E desc[UR4][R2.64], R9 ;  /* 0x0000000902007986 */ /* 0x000fe2000c101904 */
[----:B------:R-:W-:Y:S05]  /*0200*/  EXIT ;  /* 0x000000000000794d */ /* 0x000fea0003800000 */
.L_x_0:
[----:B------:R-:W-:-:S00]  /*0210*/  BRA `(.L_x_0) ;  /* 0xfffffffc00fc7947 */ /* 0x000fc0000383ffff */
[----:B------:R-:W-:-:S00]  /*0220*/  NOP ;  /* 0x0000000000007918 */ /* 0x000fc00000000000 */
        /* <DEDUP_REMOVED lines=13> */
.L_x_1:


//--------------------- .nv.constant0.triton_poi_fused_convolution_leaky_relu_2 --------------------------
	.section	.nv.constant0.triton_poi_fused_convolution_leaky_relu_2,"a",@progbits
	.sectionflags	@""
	.align	4
.nv.constant0.triton_poi_fused_convolution_leaky_relu_2:
	.zero		556
